//
// Generated by NVIDIA NVVM Compiler
//
// Compiler Build ID: CL-36424714
// Cuda compilation tools, release 13.0, V13.0.88
// Based on NVVM 20.0.0
//

.version 9.0
.target sm_100
.address_size 64

	// .globl	_Z19printBlockIdTimes10v
.extern .func  (.param .b32 func_retval0) vprintf
(
	.param .b64 vprintf_param_0,
	.param .b64 vprintf_param_1
)
;
.global .align 1 .b8 $str[4] = {37, 100, 10};

.visible .entry _Z19printBlockIdTimes10v()
{
	.local .align 8 .b8 	__local_depot0[8];
	.reg .b64 	%SP;
	.reg .b64 	%SPL;
	.reg .pred 	%p<2>;
	.reg .b32 	%r<6>;
	.reg .b64 	%rd<5>;

	mov.u64 	%SPL, __local_depot0;
	cvta.local.u64 	%SP, %SPL;
	mov.u32 	%r1, %tid.x;
	setp.ne.s32 	%p1, %r1, 0;
	@%p1 bra 	$L__BB0_2;
	add.u64 	%rd1, %SP, 0;
	add.u64 	%rd2, %SPL, 0;
	mov.u32 	%r2, %ctaid.x;
	mul.lo.s32 	%r3, %r2, 10;
	st.local.u32 	[%rd2], %r3;
	mov.u64 	%rd3, $str;
	cvta.global.u64 	%rd4, %rd3;
	{ // callseq 0, 0
	.param .b64 param0;
	st.param.b64 	[param0], %rd4;
	.param .b64 param1;
	st.param.b64 	[param1], %rd1;
	.param .b32 retval0;
	call.uni (retval0), 
	vprintf, 
	(
	param0, 
	param1
	);
	ld.param.b32 	%r4, [retval0];
	} // callseq 0
$L__BB0_2:
	ret;

}


// ===== COMPILED SASS (sm_100) =====

	.target	sm_100

	.elftype	@"ET_EXEC"


//--------------------- .note.nv.tkinfo           --------------------------
	.section	.note.nv.tkinfo,"",@"SHT_NOTE"
	.sectionflags	@"SHF_NOTE_NV_TKINFO"
	.tkinfo
        /*0018*/ 	.word	0x00000002
        /*0030*/ 	.string	""
        /*0030*/ 	.string	"ptxas"
        /*0030*/ 	.string	"Cuda compilation tools, release 13.0, V13.0.88"
        /*0030*/ 	.string	"Build cuda_13.0.r13.0/compiler.36424714_0"
        /*0030*/ 	.string	"-arch sm_100 -m 64 "



//--------------------- .note.nv.cuinfo           --------------------------
	.section	.note.nv.cuinfo,"",@"SHT_NOTE"
	.sectionflags	@"SHF_NOTE_NV_CUINFO"
        /*0018*/ 	.short	0x0002
        /*001a*/ 	.short	0x0064
        /*001c*/ 	.short	0x0082
	.zero		2


//--------------------- .nv.info                  --------------------------
	.section	.nv.info,"",@"SHT_CUDA_INFO"
	.align	4


	//----- nvinfo : EIATTR_REGCOUNT
	.align		4
        /*0000*/ 	.byte	0x04, 0x2f
        /*0002*/ 	.short	(.L_2 - .L_1)
	.align		4
.L_1:
        /*0004*/ 	.word	index@(_Z19printBlockIdTimes10v)
        /*0008*/ 	.word	0x00000018


	//----- nvinfo : EIATTR_FRAME_SIZE
	.align		4
.L_2:
        /*000c*/ 	.byte	0x04, 0x11
        /*000e*/ 	.short	(.L_4 - .L_3)
	.align		4
.L_3:
        /*0010*/ 	.word	index@(_Z19printBlockIdTimes10v)
        /*0014*/ 	.word	0x00000008


	//----- nvinfo : EIATTR_MIN_STACK_SIZE
	.align		4
.L_4:
        /*0018*/ 	.byte	0x04, 0x12
        /*001a*/ 	.short	(.L_6 - .L_5)
	.align		4
.L_5:
        /*001c*/ 	.word	index@(_Z19printBlockIdTimes10v)
        /*0020*/ 	.word	0x00000008
.L_6:


//--------------------- .nv.compat                --------------------------
	.section	.nv.compat,"",@"SHT_CUDA_COMPAT_INFO"
	.align	4
        /*0000*/ 	.byte	0x02, 0x09, 0x00, 0x00, 0x02, 0x02, 0x01, 0x00, 0x02, 0x05, 0x05, 0x00, 0x03, 0x07, 0x01, 0x01
        /*0010*/ 	.byte	0x02, 0x03, 0x00, 0x00, 0x02, 0x06, 0x01, 0x00, 0x04, 0x0b, 0x08, 0x00, 0x09, 0x00, 0x00, 0x00
        /*0020*/ 	.byte	0x00, 0x00, 0x00, 0x00


//--------------------- .nv.info._Z19printBlockIdTimes10v --------------------------
	.section	.nv.info._Z19printBlockIdTimes10v,"",@"SHT_CUDA_INFO"
	.sectionflags	@""
	.align	4


	//----- nvinfo : EIATTR_CUDA_API_VERSION
	.align		4
        /*0000*/ 	.byte	0x04, 0x37
        /*0002*/ 	.short	(.L_8 - .L_7)
.L_7:
        /*0004*/ 	.word	0x00000082


	//----- nvinfo : EIATTR_SPARSE_MMA_MASK
	.align		4
.L_8:
        /*0008*/ 	.byte	0x03, 0x50
        /*000a*/ 	.short	0x0000


	//----- nvinfo : EIATTR_MAXREG_COUNT
	.align		4
        /*000c*/ 	.byte	0x03, 0x1b
        /*000e*/ 	.short	0x00ff


	//----- nvinfo : EIATTR_EXTERNS
	.align		4
        /*0010*/ 	.byte	0x04, 0x0f
        /*0012*/ 	.short	(.L_10 - .L_9)


	//   ....[0]....
	.align		4
.L_9:
        /*0014*/ 	.word	index@(vprintf)


	//----- nvinfo : EIATTR_MERCURY_ISA_VERSION
	.align		4
.L_10:
        /*0018*/ 	.byte	0x03, 0x5f
        /*001a*/ 	.short	0x0101


	//----- nvinfo : EIATTR_VRC_CTA_INIT_COUNT
	.align		4
        /*001c*/ 	.byte	0x02, 0x4a
	.zero		1
	.zero		1


	//----- nvinfo : EIATTR_SYSCALL_OFFSETS
	.align		4
        /*0020*/ 	.byte	0x04, 0x46
        /*0022*/ 	.short	(.L_12 - .L_11)


	//   ....[0]....
.L_11:
        /*0024*/ 	.word	0x00000120


	//----- nvinfo : EIATTR_EXIT_INSTR_OFFSETS
	.align		4
.L_12:
        /*0028*/ 	.byte	0x04, 0x1c
        /*002a*/ 	.short	(.L_14 - .L_13)


	//   ....[0]....
.L_13:
        /*002c*/ 	.word	0x00000080


	//   ....[1]....
        /*0030*/ 	.word	0x00000130


	//----- nvinfo : EIATTR_CRS_STACK_SIZE
	.align		4
.L_14:
        /*0034*/ 	.byte	0x04, 0x1e
        /*0036*/ 	.short	(.L_16 - .L_15)
.L_15:
        /*0038*/ 	.word	0x00000000


	//----- nvinfo : EIATTR_SW_WAR
	.align		4
.L_16:
        /*003c*/ 	.byte	0x04, 0x36
        /*003e*/ 	.short	(.L_18 - .L_17)
.L_17:
        /*0040*/ 	.word	0x00000008
.L_18:


//--------------------- .nv.callgraph             --------------------------
	.section	.nv.callgraph,"",@"SHT_CUDA_CALLGRAPH"
	.align	4
	.sectionentsize	8
	.align		4
        /*0000*/ 	.word	0x00000000
	.align		4
        /*0004*/ 	.word	0xffffffff
	.align		4
        /*0008*/ 	.word	index@(_Z19printBlockIdTimes10v)
	.align		4
        /*000c*/ 	.word	index@(vprintf)
	.align		4
        /*0010*/ 	.word	0x00000000
	.align		4
        /*0014*/ 	.word	0xfffffffe
	.align		4
        /*0018*/ 	.word	0x00000000
	.align		4
        /*001c*/ 	.word	0xfffffffd
	.align		4
        /*0020*/ 	.word	0x00000000
	.align		4
        /*0024*/ 	.word	0xfffffffc


//--------------------- .nv.constant4             --------------------------
	.section	.nv.constant4,"a",@progbits
	.align	8
	.align		8
.nv.constant4:
        /*0000*/ 	.dword	vprintf
	.align		8
        /*0008*/ 	.dword	$str


//--------------------- .text._Z19printBlockIdTimes10v --------------------------
	.section	.text._Z19printBlockIdTimes10v,"ax",@progbits
	.align	128
        .global         _Z19printBlockIdTimes10v
        .type           _Z19printBlockIdTimes10v,@function
        .size           _Z19printBlockIdTimes10v,(.L_x_2 - _Z19printBlockIdTimes10v)
        .other          _Z19printBlockIdTimes10v,@"STO_CUDA_ENTRY STV_DEFAULT"
_Z19printBlockIdTimes10v:
.text._Z19printBlockIdTimes10v:
[----:B------:R-:W0:Y:S01]  /*0000*/  LDC R1, c[0x0][0x37c] ;  /* 0x0000df00ff017b82 */ /* 0x000e220000000800 */
[----:B------:R-:W1:Y:S01]  /*0010*/  S2R R0, SR_TID.X ;  /* 0x0000000000007919 */ /* 0x000e620000002100 */
[----:B------:R-:W2:Y:S01]  /*0020*/  LDCU UR4, c[0x0][0x2f8] ;  /* 0x00005f00ff0477ac */ /* 0x000ea20008000800 */
[----:B0-----:R-:W-:Y:S01]  /*0030*/  VIADD R1, R1, 0xfffffff8 ;  /* 0xfffffff801017836 */ /* 0x001fe20000000000 */
[----:B------:R-:W0:Y:S04]  /*0040*/  LDCU UR5, c[0x0][0x2fc] ;  /* 0x00005f80ff0577ac */ /* 0x000e280008000800 */
[----:B--2---:R-:W-:-:S05]  /*0050*/  IADD3 R6, P1, PT, R1, UR4, RZ ;  /* 0x0000000401067c10 */ /* 0x004fca000ff3e0ff */
[----:B0-----:R-:W-:Y:S01]  /*0060*/  IMAD.X R7, RZ, RZ, UR5, P1 ;  /* 0x00000005ff077e24 */ /* 0x001fe200088e06ff */
[----:B-1----:R-:W-:-:S13]  /*0070*/  ISETP.NE.AND P0, PT, R0, RZ, PT ;  /* 0x000000ff0000720c */ /* 0x002fda0003f05270 */
[----:B------:R-:W-:Y:S05]  /*0080*/  @P0 EXIT ;  /* 0x000000000000094d */ /* 0x000fea0003800000 */
[----:B------:R-:W0:Y:S01]  /*0090*/  S2R R0, SR_CTAID.X ;  /* 0x0000000000007919 */ /* 0x000e220000002500 */
[----:B------:R-:W-:Y:S01]  /*00a0*/  MOV R2, 0x0 ;  /* 0x0000000000027802 */ /* 0x000fe20000000f00 */
[----:B------:R-:W1:Y:S05]  /*00b0*/  LDCU.64 UR4, c[0x4][0x8] ;  /* 0x01000100ff0477ac */ /* 0x000e6a0008000a00 */
[----:B------:R-:W2:Y:S01]  /*00c0*/  LDC.64 R2, c[0x4][R2] ;  /* 0x0100000002027b82 */ /* 0x000ea20000000a00 */
[----:B-1----:R-:W-:Y:S01]  /*00d0*/  MOV R4, UR4 ;  /* 0x0000000400047c02 */ /* 0x002fe20008000f00 */
[----:B------:R-:W-:Y:S02]  /*00e0*/  IMAD.U32 R5, RZ, RZ, UR5 ;  /* 0x00000005ff057e24 */ /* 0x000fe4000f8e00ff */
[----:B0-----:R-:W-:-:S05]  /*00f0*/  IMAD R0, R0, 0xa, RZ ;  /* 0x0000000a00007824 */ /* 0x001fca00078e02ff */
[----:B------:R0:W-:Y:S02]  /*0100*/  STL [R1], R0 ;  /* 0x0000000001007387 */ /* 0x0001e40000100800 */
[----:B------:R-:W-:-:S07]  /*0110*/  LEPC R20, `(.L_x_0) ;  /* 0x000000001014794e */ /* 0x000fce0000000000 */
[----:B0-2---:R-:W-:Y:S05]  /*0120*/  CALL.ABS.NOINC R2 ;  /* 0x0000000002007343 */ /* 0x005fea0003c00000 */
.L_x_0:
[----:B------:R-:W-:Y:S05]  /*0130*/  EXIT ;  /* 0x000000000000794d */ /* 0x000fea0003800000 */
.L_x_1:
[----:B------:R-:W-:-:S00]  /*0140*/  BRA `(.L_x_1) ;  /* 0xfffffffc00fc7947 */ /* 0x000fc0000383ffff */
[----:B------:R-:W-:-:S00]  /*0150*/  NOP ;  /* 0x0000000000007918 */ /* 0x000fc00000000000 */
        /* <DEDUP_REMOVED lines=10> */
.L_x_2:


//--------------------- .nv.global.init           --------------------------
	.section	.nv.global.init,"aw",@progbits
.nv.global.init:
	.type		$str,@object
	.size		$str,(.L_0 - $str)
$str:
        /*0000*/ 	.byte	0x25, 0x64, 0x0a, 0x00
.L_0:


//--------------------- .nv.shared.reserved.0     --------------------------
	.section	.nv.shared.reserved.0,"aw",@nobits
	.weak		__nv_reservedSMEM_offset_0_alias
	.size		__nv_reservedSMEM_offset_0_alias, 0, 64
	.other		__nv_reservedSMEM_offset_0_alias,@"STO_CUDA_RESERVED_SHARED STV_DEFAULT"
__nv_reservedSMEM_offset_0_alias:
	.zero		0
	.zero		64


//--------------------- .nv.constant0._Z19printBlockIdTimes10v --------------------------
	.section	.nv.constant0._Z19printBlockIdTimes10v,"a",@progbits
	.sectionflags	@""
	.align	4
.nv.constant0._Z19printBlockIdTimes10v:
	.zero		896


//--------------------- SYMBOLS --------------------------

	.type		.nv.reservedSmem.offset0,@object
	.size		.nv.reservedSmem.offset0,0x4
	.type		vprintf,@function
